//
// Generated by NVIDIA NVVM Compiler
//
// Compiler Build ID: CL-36424714
// Cuda compilation tools, release 13.0, V13.0.88
// Based on NVVM 20.0.0
//

.version 9.0
.target sm_100
.address_size 64

	// .globl	_Z10atomic_redPKfPf
// _ZZ8reduce_aPfS_E5sdata has been demoted
// _ZZ9reduce_wsPfS_E5sdata has been demoted

.visible .entry _Z10atomic_redPKfPf(
	.param .u64 .ptr .align 1 _Z10atomic_redPKfPf_param_0,
	.param .u64 .ptr .align 1 _Z10atomic_redPKfPf_param_1
)
{
	.reg .pred 	%p<2>;
	.reg .b32 	%r<5>;
	.reg .b32 	%f<3>;
	.reg .b64 	%rd<7>;

	ld.param.u64 	%rd1, [_Z10atomic_redPKfPf_param_0];
	ld.param.u64 	%rd2, [_Z10atomic_redPKfPf_param_1];
	mov.u32 	%r2, %tid.x;
	mov.u32 	%r3, %ntid.x;
	mov.u32 	%r4, %ctaid.x;
	mad.lo.s32 	%r1, %r3, %r4, %r2;
	setp.gt.u32 	%p1, %r1, 33554431;
	@%p1 bra 	$L__BB0_2;
	cvta.to.global.u64 	%rd3, %rd1;
	cvta.to.global.u64 	%rd4, %rd2;
	mul.wide.u32 	%rd5, %r1, 4;
	add.s64 	%rd6, %rd3, %rd5;
	ld.global.f32 	%f1, [%rd6];
	atom.global.add.f32 	%f2, [%rd4], %f1;
$L__BB0_2:
	ret;

}
	// .globl	_Z8reduce_aPfS_
.visible .entry _Z8reduce_aPfS_(
	.param .u64 .ptr .align 1 _Z8reduce_aPfS__param_0,
	.param .u64 .ptr .align 1 _Z8reduce_aPfS__param_1
)
{
	.reg .pred 	%p<12>;
	.reg .b32 	%r<19>;
	.reg .b32 	%f<29>;
	.reg .b64 	%rd<44>;
	// demoted variable
	.shared .align 4 .b8 _ZZ8reduce_aPfS_E5sdata[4096];
	ld.param.u64 	%rd23, [_Z8reduce_aPfS__param_0];
	ld.param.u64 	%rd22, [_Z8reduce_aPfS__param_1];
	cvta.to.global.u64 	%rd1, %rd23;
	mov.u32 	%r1, %tid.x;
	shl.b32 	%r7, %r1, 2;
	mov.u32 	%r8, _ZZ8reduce_aPfS_E5sdata;
	add.s32 	%r2, %r8, %r7;
	mov.b32 	%r9, 0;
	st.shared.u32 	[%r2], %r9;
	mov.u32 	%r18, %ntid.x;
	mov.u32 	%r10, %ctaid.x;
	mad.lo.s32 	%r4, %r18, %r10, %r1;
	setp.gt.u32 	%p1, %r4, 33554431;
	@%p1 bra 	$L__BB1_9;
	cvt.u64.u32 	%rd42, %r4;
	mov.u32 	%r11, %nctaid.x;
	mul.lo.s32 	%r12, %r11, %r18;
	cvt.u64.u32 	%rd3, %r12;
	add.s64 	%rd24, %rd3, %rd42;
	max.u64 	%rd25, %rd24, 33554432;
	setp.lt.u64 	%p2, %rd24, 33554432;
	selp.u64 	%rd4, 1, 0, %p2;
	add.s64 	%rd26, %rd24, %rd4;
	sub.s64 	%rd5, %rd25, %rd26;
	and.b64  	%rd27, %rd5, -4294967296;
	setp.ne.s64 	%p3, %rd27, 0;
	@%p3 bra 	$L__BB1_3;
	cvt.u32.u64 	%r13, %rd3;
	cvt.u32.u64 	%r14, %rd5;
	div.u32 	%r15, %r14, %r13;
	cvt.u64.u32 	%rd38, %r15;
	bra.uni 	$L__BB1_4;
$L__BB1_3:
	div.u64 	%rd38, %rd5, %rd3;
$L__BB1_4:
	add.s64 	%rd9, %rd38, %rd4;
	and.b64  	%rd28, %rd9, 3;
	setp.eq.s64 	%p4, %rd28, 3;
	mov.f32 	%f25, 0f00000000;
	@%p4 bra 	$L__BB1_7;
	shl.b64 	%rd29, %rd42, 2;
	add.s64 	%rd40, %rd1, %rd29;
	shl.b64 	%rd11, %rd3, 2;
	add.s64 	%rd30, %rd9, 1;
	and.b64  	%rd39, %rd30, 3;
	mov.f32 	%f25, 0f00000000;
$L__BB1_6:
	.pragma "nounroll";
	ld.global.f32 	%f11, [%rd40];
	add.f32 	%f25, %f11, %f25;
	add.s64 	%rd42, %rd42, %rd3;
	add.s64 	%rd40, %rd40, %rd11;
	add.s64 	%rd39, %rd39, -1;
	setp.ne.s64 	%p5, %rd39, 0;
	@%p5 bra 	$L__BB1_6;
$L__BB1_7:
	setp.lt.u64 	%p6, %rd9, 3;
	@%p6 bra 	$L__BB1_8;
	bra.uni 	$L__BB1_16;
$L__BB1_8:
	st.shared.f32 	[%r2], %f25;
$L__BB1_9:
	setp.lt.u32 	%p8, %r18, 2;
	@%p8 bra 	$L__BB1_13;
$L__BB1_10:
	shr.u32 	%r6, %r18, 1;
	bar.sync 	0;
	setp.ge.u32 	%p9, %r1, %r6;
	@%p9 bra 	$L__BB1_12;
	shl.b32 	%r16, %r6, 2;
	add.s32 	%r17, %r2, %r16;
	ld.shared.f32 	%f19, [%r17];
	ld.shared.f32 	%f20, [%r2];
	add.f32 	%f21, %f19, %f20;
	st.shared.f32 	[%r2], %f21;
$L__BB1_12:
	setp.gt.u32 	%p10, %r18, 3;
	mov.u32 	%r18, %r6;
	@%p10 bra 	$L__BB1_10;
$L__BB1_13:
	setp.ne.s32 	%p11, %r1, 0;
	@%p11 bra 	$L__BB1_15;
	ld.shared.f32 	%f22, [_ZZ8reduce_aPfS_E5sdata];
	cvta.to.global.u64 	%rd37, %rd22;
	atom.global.add.f32 	%f23, [%rd37], %f22;
$L__BB1_15:
	ret;
$L__BB1_16:
	shl.b64 	%rd31, %rd42, 2;
	add.s64 	%rd32, %rd1, %rd31;
	ld.global.f32 	%f12, [%rd32];
	add.f32 	%f13, %f12, %f25;
	shl.b64 	%rd33, %rd3, 2;
	add.s64 	%rd34, %rd32, %rd33;
	ld.global.f32 	%f14, [%rd34];
	add.f32 	%f15, %f14, %f13;
	add.s64 	%rd35, %rd34, %rd33;
	ld.global.f32 	%f16, [%rd35];
	add.f32 	%f17, %f16, %f15;
	add.s64 	%rd36, %rd35, %rd33;
	ld.global.f32 	%f18, [%rd36];
	add.f32 	%f25, %f18, %f17;
	add.s64 	%rd42, %rd33, %rd42;
	setp.lt.u64 	%p7, %rd42, 33554432;
	@%p7 bra 	$L__BB1_16;
	bra.uni 	$L__BB1_8;

}
	// .globl	_Z9reduce_wsPfS_
.visible .entry _Z9reduce_wsPfS_(
	.param .u64 .ptr .align 1 _Z9reduce_wsPfS__param_0,
	.param .u64 .ptr .align 1 _Z9reduce_wsPfS__param_1
)
{
	.reg .pred 	%p<17>;
	.reg .b32 	%r<39>;
	.reg .b32 	%f<34>;
	.reg .b64 	%rd<7>;
	// demoted variable
	.shared .align 4 .b8 _ZZ9reduce_wsPfS_E5sdata[128];
	ld.param.u64 	%rd2, [_Z9reduce_wsPfS__param_0];
	ld.param.u64 	%rd3, [_Z9reduce_wsPfS__param_1];
	mov.u32 	%r1, %tid.x;
	mov.u32 	%r2, %ntid.x;
	mov.u32 	%r8, %ctaid.x;
	mad.lo.s32 	%r38, %r2, %r8, %r1;
	and.b32  	%r4, %r1, 31;
	setp.gt.u32 	%p1, %r38, 33554431;
	mov.f32 	%f32, 0f00000000;
	@%p1 bra 	$L__BB2_3;
	mov.u32 	%r9, %nctaid.x;
	mul.lo.s32 	%r5, %r9, %r2;
	cvta.to.global.u64 	%rd1, %rd2;
	mov.f32 	%f32, 0f00000000;
$L__BB2_2:
	mul.wide.u32 	%rd4, %r38, 4;
	add.s64 	%rd5, %rd1, %rd4;
	ld.global.f32 	%f10, [%rd5];
	add.f32 	%f32, %f32, %f10;
	add.s32 	%r38, %r38, %r5;
	setp.lt.u32 	%p2, %r38, 33554432;
	@%p2 bra 	$L__BB2_2;
$L__BB2_3:
	mov.b32 	%r10, %f32;
	shfl.sync.down.b32	%r11|%p3, %r10, 16, 31, -1;
	mov.b32 	%f11, %r11;
	add.f32 	%f12, %f32, %f11;
	mov.b32 	%r12, %f12;
	shfl.sync.down.b32	%r13|%p4, %r12, 8, 31, -1;
	mov.b32 	%f13, %r13;
	add.f32 	%f14, %f12, %f13;
	mov.b32 	%r14, %f14;
	shfl.sync.down.b32	%r15|%p5, %r14, 4, 31, -1;
	mov.b32 	%f15, %r15;
	add.f32 	%f16, %f14, %f15;
	mov.b32 	%r16, %f16;
	shfl.sync.down.b32	%r17|%p6, %r16, 2, 31, -1;
	mov.b32 	%f17, %r17;
	add.f32 	%f18, %f16, %f17;
	mov.b32 	%r18, %f18;
	shfl.sync.down.b32	%r19|%p7, %r18, 1, 31, -1;
	mov.b32 	%f19, %r19;
	add.f32 	%f4, %f18, %f19;
	setp.ne.s32 	%p8, %r4, 0;
	@%p8 bra 	$L__BB2_5;
	shr.u32 	%r20, %r1, 3;
	and.b32  	%r21, %r20, 124;
	mov.u32 	%r22, _ZZ9reduce_wsPfS_E5sdata;
	add.s32 	%r23, %r22, %r21;
	st.shared.f32 	[%r23], %f4;
$L__BB2_5:
	bar.sync 	0;
	setp.gt.u32 	%p9, %r1, 31;
	@%p9 bra 	$L__BB2_10;
	shr.u32 	%r24, %r2, 5;
	setp.ge.u32 	%p10, %r1, %r24;
	mov.f32 	%f33, 0f00000000;
	@%p10 bra 	$L__BB2_8;
	shl.b32 	%r25, %r4, 2;
	mov.u32 	%r26, _ZZ9reduce_wsPfS_E5sdata;
	add.s32 	%r27, %r26, %r25;
	ld.shared.f32 	%f33, [%r27];
$L__BB2_8:
	mov.b32 	%r28, %f33;
	shfl.sync.down.b32	%r29|%p11, %r28, 16, 31, -1;
	mov.b32 	%f21, %r29;
	add.f32 	%f22, %f33, %f21;
	mov.b32 	%r30, %f22;
	shfl.sync.down.b32	%r31|%p12, %r30, 8, 31, -1;
	mov.b32 	%f23, %r31;
	add.f32 	%f24, %f22, %f23;
	mov.b32 	%r32, %f24;
	shfl.sync.down.b32	%r33|%p13, %r32, 4, 31, -1;
	mov.b32 	%f25, %r33;
	add.f32 	%f26, %f24, %f25;
	mov.b32 	%r34, %f26;
	shfl.sync.down.b32	%r35|%p14, %r34, 2, 31, -1;
	mov.b32 	%f27, %r35;
	add.f32 	%f28, %f26, %f27;
	mov.b32 	%r36, %f28;
	shfl.sync.down.b32	%r37|%p15, %r36, 1, 31, -1;
	mov.b32 	%f29, %r37;
	add.f32 	%f7, %f28, %f29;
	setp.ne.s32 	%p16, %r1, 0;
	@%p16 bra 	$L__BB2_10;
	cvta.to.global.u64 	%rd6, %rd3;
	atom.global.add.f32 	%f30, [%rd6], %f7;
$L__BB2_10:
	ret;

}


// ===== COMPILED SASS (sm_100) =====

	.target	sm_100

	.elftype	@"ET_EXEC"


//--------------------- .note.nv.tkinfo           --------------------------
	.section	.note.nv.tkinfo,"",@"SHT_NOTE"
	.sectionflags	@"SHF_NOTE_NV_TKINFO"
	.tkinfo
        /*0018*/ 	.word	0x00000002
        /*0030*/ 	.string	""
        /*0030*/ 	.string	"ptxas"
        /*0030*/ 	.string	"Cuda compilation tools, release 13.0, V13.0.88"
        /*0030*/ 	.string	"Build cuda_13.0.r13.0/compiler.36424714_0"
        /*0030*/ 	.string	"-arch sm_100 -m 64 "



//--------------------- .note.nv.cuinfo           --------------------------
	.section	.note.nv.cuinfo,"",@"SHT_NOTE"
	.sectionflags	@"SHF_NOTE_NV_CUINFO"
        /*0018*/ 	.short	0x0002
        /*001a*/ 	.short	0x0064
        /*001c*/ 	.short	0x0082
	.zero		2


//--------------------- .nv.info                  --------------------------
	.section	.nv.info,"",@"SHT_CUDA_INFO"
	.align	4


	//----- nvinfo : EIATTR_REGCOUNT
	.align		4
        /*0000*/ 	.byte	0x04, 0x2f
        /*0002*/ 	.short	(.L_1 - .L_0)
	.align		4
.L_0:
        /*0004*/ 	.word	index@(_Z10atomic_redPKfPf)
        /*0008*/ 	.word	0x00000008


	//----- nvinfo : EIATTR_FRAME_SIZE
	.align		4
.L_1:
        /*000c*/ 	.byte	0x04, 0x11
        /*000e*/ 	.short	(.L_3 - .L_2)
	.align		4
.L_2:
        /*0010*/ 	.word	index@(_Z10atomic_redPKfPf)
        /*0014*/ 	.word	0x00000000


	//----- nvinfo : EIATTR_REGCOUNT
	.align		4
.L_3:
        /*0018*/ 	.byte	0x04, 0x2f
        /*001a*/ 	.short	(.L_5 - .L_4)
	.align		4
.L_4:
        /*001c*/ 	.word	index@(_Z8reduce_aPfS_)
        /*0020*/ 	.word	0x00000018


	//----- nvinfo : EIATTR_FRAME_SIZE
	.align		4
.L_5:
        /*0024*/ 	.byte	0x04, 0x11
        /*0026*/ 	.short	(.L_7 - .L_6)
	.align		4
.L_6:
        /*0028*/ 	.word	index@($__internal_0_$__cuda_sm20_div_u64)
        /*002c*/ 	.word	0x00000000


	//----- nvinfo : EIATTR_FRAME_SIZE
	.align		4
.L_7:
        /*0030*/ 	.byte	0x04, 0x11
        /*0032*/ 	.short	(.L_9 - .L_8)
	.align		4
.L_8:
        /*0034*/ 	.word	index@(_Z8reduce_aPfS_)
        /*0038*/ 	.word	0x00000000


	//----- nvinfo : EIATTR_REGCOUNT
	.align		4
.L_9:
        /*003c*/ 	.byte	0x04, 0x2f
        /*003e*/ 	.short	(.L_11 - .L_10)
	.align		4
.L_10:
        /*0040*/ 	.word	index@(_Z9reduce_wsPfS_)
        /*0044*/ 	.word	0x0000000c


	//----- nvinfo : EIATTR_FRAME_SIZE
	.align		4
.L_11:
        /*0048*/ 	.byte	0x04, 0x11
        /*004a*/ 	.short	(.L_13 - .L_12)
	.align		4
.L_12:
        /*004c*/ 	.word	index@(_Z9reduce_wsPfS_)
        /*0050*/ 	.word	0x00000000


	//----- nvinfo : EIATTR_MIN_STACK_SIZE
	.align		4
.L_13:
        /*0054*/ 	.byte	0x04, 0x12
        /*0056*/ 	.short	(.L_15 - .L_14)
	.align		4
.L_14:
        /*0058*/ 	.word	index@(_Z9reduce_wsPfS_)
        /*005c*/ 	.word	0x00000000


	//----- nvinfo : EIATTR_MIN_STACK_SIZE
	.align		4
.L_15:
        /*0060*/ 	.byte	0x04, 0x12
        /*0062*/ 	.short	(.L_17 - .L_16)
	.align		4
.L_16:
        /*0064*/ 	.word	index@(_Z8reduce_aPfS_)
        /*0068*/ 	.word	0x00000000


	//----- nvinfo : EIATTR_MIN_STACK_SIZE
	.align		4
.L_17:
        /*006c*/ 	.byte	0x04, 0x12
        /*006e*/ 	.short	(.L_19 - .L_18)
	.align		4
.L_18:
        /*0070*/ 	.word	index@(_Z10atomic_redPKfPf)
        /*0074*/ 	.word	0x00000000
.L_19:


//--------------------- .nv.compat                --------------------------
	.section	.nv.compat,"",@"SHT_CUDA_COMPAT_INFO"
	.align	4
        /*0000*/ 	.byte	0x02, 0x09, 0x00, 0x00, 0x02, 0x02, 0x01, 0x00, 0x02, 0x05, 0x05, 0x00, 0x03, 0x07, 0x01, 0x01
        /*0010*/ 	.byte	0x02, 0x03, 0x00, 0x00, 0x02, 0x06, 0x01, 0x00, 0x04, 0x0b, 0x08, 0x00, 0x09, 0x00, 0x00, 0x00
        /*0020*/ 	.byte	0x00, 0x00, 0x00, 0x00


//--------------------- .nv.info._Z9reduce_wsPfS_ --------------------------
	.section	.nv.info._Z9reduce_wsPfS_,"",@"SHT_CUDA_INFO"
	.sectionflags	@""
	.align	4


	//----- nvinfo : EIATTR_CUDA_API_VERSION
	.align		4
        /*0000*/ 	.byte	0x04, 0x37
        /*0002*/ 	.short	(.L_21 - .L_20)
.L_20:
        /*0004*/ 	.word	0x00000082


	//----- nvinfo : EIATTR_KPARAM_INFO
	.align		4
.L_21:
        /*0008*/ 	.byte	0x04, 0x17
        /*000a*/ 	.short	(.L_23 - .L_22)
.L_22:
        /*000c*/ 	.word	0x00000000
        /*0010*/ 	.short	0x0001
        /*0012*/ 	.short	0x0008
        /*0014*/ 	.byte	0x00, 0xf5, 0x21, 0x00


	//----- nvinfo : EIATTR_KPARAM_INFO
	.align		4
.L_23:
        /*0018*/ 	.byte	0x04, 0x17
        /*001a*/ 	.short	(.L_25 - .L_24)
.L_24:
        /*001c*/ 	.word	0x00000000
        /*0020*/ 	.short	0x0000
        /*0022*/ 	.short	0x0000
        /*0024*/ 	.byte	0x00, 0xf5, 0x21, 0x00


	//----- nvinfo : EIATTR_SPARSE_MMA_MASK
	.align		4
.L_25:
        /*0028*/ 	.byte	0x03, 0x50
        /*002a*/ 	.short	0x0000


	//----- nvinfo : EIATTR_MAXREG_COUNT
	.align		4
        /*002c*/ 	.byte	0x03, 0x1b
        /*002e*/ 	.short	0x00ff


	//----- nvinfo : EIATTR_NUM_BARRIERS
	.align		4
        /*0030*/ 	.byte	0x02, 0x4c
        /*0032*/ 	.byte	0x01
	.zero		1


	//----- nvinfo : EIATTR_MERCURY_ISA_VERSION
	.align		4
        /*0034*/ 	.byte	0x03, 0x5f
        /*0036*/ 	.short	0x0101


	//----- nvinfo : EIATTR_COOP_GROUP_MASK_REGIDS
	.align		4
        /*0038*/ 	.byte	0x04, 0x29
        /*003a*/ 	.short	(.L_27 - .L_26)


	//   ....[0]....
.L_26:
        /*003c*/ 	.word	0xffffffff


	//   ....[1]....
        /*0040*/ 	.word	0xffffffff


	//   ....[2]....
        /*0044*/ 	.word	0xffffffff


	//   ....[3]....
        /*0048*/ 	.word	0xffffffff


	//   ....[4]....
        /*004c*/ 	.word	0xffffffff


	//   ....[5]....
        /*0050*/ 	.word	0xffffffff


	//   ....[6]....
        /*0054*/ 	.word	0xffffffff


	//   ....[7]....
        /*0058*/ 	.word	0xffffffff


	//   ....[8]....
        /*005c*/ 	.word	0xffffffff


	//   ....[9]....
        /*0060*/ 	.word	0xffffffff


	//----- nvinfo : EIATTR_COOP_GROUP_INSTR_OFFSETS
	.align		4
.L_27:
        /*0064*/ 	.byte	0x04, 0x28
        /*0066*/ 	.short	(.L_29 - .L_28)


	//   ....[0]....
.L_28:
        /*0068*/ 	.word	0x00000160


	//   ....[1]....
        /*006c*/ 	.word	0x00000190


	//   ....[2]....
        /*0070*/ 	.word	0x000001c0


	//   ....[3]....
        /*0074*/ 	.word	0x00000230


	//   ....[4]....
        /*0078*/ 	.word	0x00000270


	//   ....[5]....
        /*007c*/ 	.word	0x00000350


	//   ....[6]....
        /*0080*/ 	.word	0x00000370


	//   ....[7]....
        /*0084*/ 	.word	0x00000390


	//   ....[8]....
        /*0088*/ 	.word	0x000003b0


	//   ....[9]....
        /*008c*/ 	.word	0x000003d0


	//----- nvinfo : EIATTR_VRC_CTA_INIT_COUNT
	.align		4
.L_29:
        /*0090*/ 	.byte	0x02, 0x4a
	.zero		1
	.zero		1


	//----- nvinfo : EIATTR_EXIT_INSTR_OFFSETS
	.align		4
        /*0094*/ 	.byte	0x04, 0x1c
        /*0096*/ 	.short	(.L_31 - .L_30)


	//   ....[0]....
.L_30:
        /*0098*/ 	.word	0x000002b0


	//   ....[1]....
        /*009c*/ 	.word	0x000003e0


	//   ....[2]....
        /*00a0*/ 	.word	0x00000420


	//----- nvinfo : EIATTR_CRS_STACK_SIZE
	.align		4
.L_31:
        /*00a4*/ 	.byte	0x04, 0x1e
        /*00a6*/ 	.short	(.L_33 - .L_32)
.L_32:
        /*00a8*/ 	.word	0x00000000


	//----- nvinfo : EIATTR_CBANK_PARAM_SIZE
	.align		4
.L_33:
        /*00ac*/ 	.byte	0x03, 0x19
        /*00ae*/ 	.short	0x0010


	//----- nvinfo : EIATTR_PARAM_CBANK
	.align		4
        /*00b0*/ 	.byte	0x04, 0x0a
        /*00b2*/ 	.short	(.L_35 - .L_34)
	.align		4
.L_34:
        /*00b4*/ 	.word	index@(.nv.constant0._Z9reduce_wsPfS_)
        /*00b8*/ 	.short	0x0380
        /*00ba*/ 	.short	0x0010


	//----- nvinfo : EIATTR_SW_WAR
	.align		4
.L_35:
        /*00bc*/ 	.byte	0x04, 0x36
        /*00be*/ 	.short	(.L_37 - .L_36)
.L_36:
        /*00c0*/ 	.word	0x00000008
.L_37:


//--------------------- .nv.info._Z8reduce_aPfS_  --------------------------
	.section	.nv.info._Z8reduce_aPfS_,"",@"SHT_CUDA_INFO"
	.sectionflags	@""
	.align	4


	//----- nvinfo : EIATTR_CUDA_API_VERSION
	.align		4
        /*0000*/ 	.byte	0x04, 0x37
        /*0002*/ 	.short	(.L_39 - .L_38)
.L_38:
        /*0004*/ 	.word	0x00000082


	//----- nvinfo : EIATTR_KPARAM_INFO
	.align		4
.L_39:
        /*0008*/ 	.byte	0x04, 0x17
        /*000a*/ 	.short	(.L_41 - .L_40)
.L_40:
        /*000c*/ 	.word	0x00000000
        /*0010*/ 	.short	0x0001
        /*0012*/ 	.short	0x0008
        /*0014*/ 	.byte	0x00, 0xf5, 0x21, 0x00


	//----- nvinfo : EIATTR_KPARAM_INFO
	.align		4
.L_41:
        /*0018*/ 	.byte	0x04, 0x17
        /*001a*/ 	.short	(.L_43 - .L_42)
.L_42:
        /*001c*/ 	.word	0x00000000
        /*0020*/ 	.short	0x0000
        /*0022*/ 	.short	0x0000
        /*0024*/ 	.byte	0x00, 0xf5, 0x21, 0x00


	//----- nvinfo : EIATTR_SPARSE_MMA_MASK
	.align		4
.L_43:
        /*0028*/ 	.byte	0x03, 0x50
        /*002a*/ 	.short	0x0000


	//----- nvinfo : EIATTR_MAXREG_COUNT
	.align		4
        /*002c*/ 	.byte	0x03, 0x1b
        /*002e*/ 	.short	0x00ff


	//----- nvinfo : EIATTR_NUM_BARRIERS
	.align		4
        /*0030*/ 	.byte	0x02, 0x4c
        /*0032*/ 	.byte	0x01
	.zero		1


	//----- nvinfo : EIATTR_MERCURY_ISA_VERSION
	.align		4
        /*0034*/ 	.byte	0x03, 0x5f
        /*0036*/ 	.short	0x0101


	//----- nvinfo : EIATTR_VRC_CTA_INIT_COUNT
	.align		4
        /*0038*/ 	.byte	0x02, 0x4a
	.zero		1
	.zero		1


	//----- nvinfo : EIATTR_EXIT_INSTR_OFFSETS
	.align		4
        /*003c*/ 	.byte	0x04, 0x1c
        /*003e*/ 	.short	(.L_45 - .L_44)


	//   ....[0]....
.L_44:
        /*0040*/ 	.word	0x000007f0


	//   ....[1]....
        /*0044*/ 	.word	0x00000860


	//----- nvinfo : EIATTR_CRS_STACK_SIZE
	.align		4
.L_45:
        /*0048*/ 	.byte	0x04, 0x1e
        /*004a*/ 	.short	(.L_47 - .L_46)
.L_46:
        /*004c*/ 	.word	0x00000000


	//----- nvinfo : EIATTR_CBANK_PARAM_SIZE
	.align		4
.L_47:
        /*0050*/ 	.byte	0x03, 0x19
        /*0052*/ 	.short	0x0010


	//----- nvinfo : EIATTR_PARAM_CBANK
	.align		4
        /*0054*/ 	.byte	0x04, 0x0a
        /*0056*/ 	.short	(.L_49 - .L_48)
	.align		4
.L_48:
        /*0058*/ 	.word	index@(.nv.constant0._Z8reduce_aPfS_)
        /*005c*/ 	.short	0x0380
        /*005e*/ 	.short	0x0010


	//----- nvinfo : EIATTR_SW_WAR
	.align		4
.L_49:
        /*0060*/ 	.byte	0x04, 0x36
        /*0062*/ 	.short	(.L_51 - .L_50)
.L_50:
        /*0064*/ 	.word	0x00000008
.L_51:


//--------------------- .nv.info._Z10atomic_redPKfPf --------------------------
	.section	.nv.info._Z10atomic_redPKfPf,"",@"SHT_CUDA_INFO"
	.sectionflags	@""
	.align	4


	//----- nvinfo : EIATTR_CUDA_API_VERSION
	.align		4
        /*0000*/ 	.byte	0x04, 0x37
        /*0002*/ 	.short	(.L_53 - .L_52)
.L_52:
        /*0004*/ 	.word	0x00000082


	//----- nvinfo : EIATTR_KPARAM_INFO
	.align		4
.L_53:
        /*0008*/ 	.byte	0x04, 0x17
        /*000a*/ 	.short	(.L_55 - .L_54)
.L_54:
        /*000c*/ 	.word	0x00000000
        /*0010*/ 	.short	0x0001
        /*0012*/ 	.short	0x0008
        /*0014*/ 	.byte	0x00, 0xf5, 0x21, 0x00


	//----- nvinfo : EIATTR_KPARAM_INFO
	.align		4
.L_55:
        /*0018*/ 	.byte	0x04, 0x17
        /*001a*/ 	.short	(.L_57 - .L_56)
.L_56:
        /*001c*/ 	.word	0x00000000
        /*0020*/ 	.short	0x0000
        /*0022*/ 	.short	0x0000
        /*0024*/ 	.byte	0x00, 0xf5, 0x21, 0x00


	//----- nvinfo : EIATTR_SPARSE_MMA_MASK
	.align		4
.L_57:
        /*0028*/ 	.byte	0x03, 0x50
        /*002a*/ 	.short	0x0000


	//----- nvinfo : EIATTR_MAXREG_COUNT
	.align		4
        /*002c*/ 	.byte	0x03, 0x1b
        /*002e*/ 	.short	0x00ff


	//----- nvinfo : EIATTR_MERCURY_ISA_VERSION
	.align		4
        /*0030*/ 	.byte	0x03, 0x5f
        /*0032*/ 	.short	0x0101


	//----- nvinfo : EIATTR_VRC_CTA_INIT_COUNT
	.align		4
        /*0034*/ 	.byte	0x02, 0x4a
	.zero		1
	.zero		1


	//----- nvinfo : EIATTR_EXIT_INSTR_OFFSETS
	.align		4
        /*0038*/ 	.byte	0x04, 0x1c
        /*003a*/ 	.short	(.L_59 - .L_58)


	//   ....[0]....
.L_58:
        /*003c*/ 	.word	0x00000060


	//   ....[1]....
        /*0040*/ 	.word	0x000000d0


	//----- nvinfo : EIATTR_CBANK_PARAM_SIZE
	.align		4
.L_59:
        /*0044*/ 	.byte	0x03, 0x19
        /*0046*/ 	.short	0x0010


	//----- nvinfo : EIATTR_PARAM_CBANK
	.align		4
        /*0048*/ 	.byte	0x04, 0x0a
        /*004a*/ 	.short	(.L_61 - .L_60)
	.align		4
.L_60:
        /*004c*/ 	.word	index@(.nv.constant0._Z10atomic_redPKfPf)
        /*0050*/ 	.short	0x0380
        /*0052*/ 	.short	0x0010


	//----- nvinfo : EIATTR_SW_WAR
	.align		4
.L_61:
        /*0054*/ 	.byte	0x04, 0x36
        /*0056*/ 	.short	(.L_63 - .L_62)
.L_62:
        /*0058*/ 	.word	0x00000008
.L_63:


//--------------------- .nv.callgraph             --------------------------
	.section	.nv.callgraph,"",@"SHT_CUDA_CALLGRAPH"
	.align	4
	.sectionentsize	8
	.align		4
        /*0000*/ 	.word	0x00000000
	.align		4
        /*0004*/ 	.word	0xffffffff
	.align		4
        /*0008*/ 	.word	0x00000000
	.align		4
        /*000c*/ 	.word	0xfffffffe
	.align		4
        /*0010*/ 	.word	0x00000000
	.align		4
        /*0014*/ 	.word	0xfffffffd
	.align		4
        /*0018*/ 	.word	0x00000000
	.align		4
        /*001c*/ 	.word	0xfffffffc


//--------------------- .text._Z9reduce_wsPfS_    --------------------------
	.section	.text._Z9reduce_wsPfS_,"ax",@progbits
	.align	128
        .global         _Z9reduce_wsPfS_
        .type           _Z9reduce_wsPfS_,@function
        .size           _Z9reduce_wsPfS_,(.L_x_20 - _Z9reduce_wsPfS_)
        .other          _Z9reduce_wsPfS_,@"STO_CUDA_ENTRY STV_DEFAULT"
_Z9reduce_wsPfS_:
.text._Z9reduce_wsPfS_:
[----:B------:R-:W-:Y:S01]  /*0000*/  LDC R1, c[0x0][0x37c] ;  /* 0x0000df00ff017b82 */ /* 0x000fe20000000800 */
[----:B------:R-:W0:Y:S01]  /*0010*/  S2R R0, SR_TID.X ;  /* 0x0000000000007919 */ /* 0x000e220000002100 */
[----:B------:R-:W0:Y:S01]  /*0020*/  LDCU UR5, c[0x0][0x360] ;  /* 0x00006c00ff0577ac */ /* 0x000e220008000800 */
[----:B------:R-:W-:Y:S01]  /*0030*/  BSSY.RECONVERGENT B0, `(.L_x_0) ;  /* 0x0000012000007945 */ /* 0x000fe20003800200 */
[----:B------:R-:W-:Y:S01]  /*0040*/  HFMA2 R6, -RZ, RZ, 0, 0 ;  /* 0x00000000ff067431 */ /* 0x000fe200000001ff */
[----:B------:R-:W0:Y:S01]  /*0050*/  S2R R3, SR_CTAID.X ;  /* 0x0000000000037919 */ /* 0x000e220000002500 */
[----:B------:R-:W1:Y:S01]  /*0060*/  LDCU.64 UR6, c[0x0][0x358] ;  /* 0x00006b00ff0677ac */ /* 0x000e620008000a00 */
[----:B0-----:R-:W-:-:S05]  /*0070*/  IMAD R2, R3, UR5, R0 ;  /* 0x0000000503027c24 */ /* 0x001fca000f8e0200 */
[----:B------:R-:W-:-:S13]  /*0080*/  ISETP.GT.U32.AND P0, PT, R2, 0x1ffffff, PT ;  /* 0x01ffffff0200780c */ /* 0x000fda0003f04070 */
[----:B-1----:R-:W-:Y:S05]  /*0090*/  @P0 BRA `(.L_x_1) ;  /* 0x00000000002c0947 */ /* 0x002fea0003800000 */
[----:B------:R-:W0:Y:S01]  /*00a0*/  LDC R8, c[0x0][0x370] ;  /* 0x0000dc00ff087b82 */ /* 0x000e220000000800 */
[----:B------:R-:W-:Y:S01]  /*00b0*/  MOV R7, R2 ;  /* 0x0000000200077202 */ /* 0x000fe20000000f00 */
[----:B------:R-:W-:-:S06]  /*00c0*/  IMAD.MOV.U32 R6, RZ, RZ, RZ ;  /* 0x000000ffff067224 */ /* 0x000fcc00078e00ff */
[----:B------:R-:W1:Y:S01]  /*00d0*/  LDC.64 R4, c[0x0][0x380] ;  /* 0x0000e000ff047b82 */ /* 0x000e620000000a00 */
[----:B0-----:R-:W-:-:S07]  /*00e0*/  IMAD R8, R8, UR5, RZ ;  /* 0x0000000508087c24 */ /* 0x001fce000f8e02ff */
.L_x_2:
[----:B-1----:R-:W-:-:S06]  /*00f0*/  IMAD.WIDE.U32 R2, R7, 0x4, R4 ;  /* 0x0000000407027825 */ /* 0x002fcc00078e0004 */
[----:B------:R-:W2:Y:S01]  /*0100*/  LDG.E R3, desc[UR6][R2.64] ;  /* 0x0000000602037981 */ /* 0x000ea2000c1e1900 */
[----:B------:R-:W-:-:S04]  /*0110*/  IADD3 R7, PT, PT, R8, R7, RZ ;  /* 0x0000000708077210 */ /* 0x000fc80007ffe0ff */
[----:B------:R-:W-:Y:S01]  /*0120*/  ISETP.GE.U32.AND P0, PT, R7, 0x2000000, PT ;  /* 0x020000000700780c */ /* 0x000fe20003f06070 */
[----:B--2---:R-:W-:-:S12]  /*0130*/  FADD R6, R3, R6 ;  /* 0x0000000603067221 */ /* 0x004fd80000000000 */
[----:B------:R-:W-:Y:S05]  /*0140*/  @!P0 BRA `(.L_x_2) ;  /* 0xfffffffc00e88947 */ /* 0x000fea000383ffff */
.L_x_1:
[----:B------:R-:W-:Y:S05]  /*0150*/  BSYNC.RECONVERGENT B0 ;  /* 0x0000000000007941 */ /* 0x000fea0003800200 */
.L_x_0:
[----:B------:R-:W0:Y:S01]  /*0160*/  SHFL.DOWN PT, R3, R6, 0x10, 0x1f ;  /* 0x0a001f0006037f89 */ /* 0x000e2200000e0000 */
[----:B------:R-:W-:Y:S01]  /*0170*/  ISETP.GT.U32.AND P1, PT, R0, 0x1f, PT ;  /* 0x0000001f0000780c */ /* 0x000fe20003f24070 */
[----:B0-----:R-:W-:-:S05]  /*0180*/  FADD R3, R3, R6 ;  /* 0x0000000603037221 */ /* 0x001fca0000000000 */
[----:B------:R-:W0:Y:S02]  /*0190*/  SHFL.DOWN PT, R2, R3, 0x8, 0x1f ;  /* 0x09001f0003027f89 */ /* 0x000e2400000e0000 */
[----:B0-----:R-:W-:Y:S01]  /*01a0*/  FADD R4, R3, R2 ;  /* 0x0000000203047221 */ /* 0x001fe20000000000 */
[----:B------:R-:W-:-:S04]  /*01b0*/  LOP3.LUT R2, R0, 0x1f, RZ, 0xc0, !PT ;  /* 0x0000001f00027812 */ /* 0x000fc800078ec0ff */
[----:B------:R-:W0:Y:S01]  /*01c0*/  SHFL.DOWN PT, R5, R4, 0x4, 0x1f ;  /* 0x08801f0004057f89 */ /* 0x000e2200000e0000 */
[----:B------:R-:W-:-:S13]  /*01d0*/  ISETP.NE.AND P0, PT, R2, RZ, PT ;  /* 0x000000ff0200720c */ /* 0x000fda0003f05270 */
[----:B------:R-:W1:Y:S01]  /*01e0*/  @!P0 S2R R9, SR_CgaCtaId ;  /* 0x0000000000098919 */ /* 0x000e620000008800 */
[----:B------:R-:W-:Y:S02]  /*01f0*/  @!P0 MOV R6, 0x400 ;  /* 0x0000040000068802 */ /* 0x000fe40000000f00 */
[----:B------:R-:W-:-:S04]  /*0200*/  @!P0 SHF.R.U32.HI R3, RZ, 0x3, R0 ;  /* 0x00000003ff038819 */ /* 0x000fc80000011600 */
[----:B------:R-:W-:Y:S01]  /*0210*/  @!P0 LOP3.LUT R3, R3, 0x7c, RZ, 0xc0, !PT ;  /* 0x0000007c03038812 */ /* 0x000fe200078ec0ff */
[----:B0-----:R-:W-:-:S05]  /*0220*/  FADD R5, R4, R5 ;  /* 0x0000000504057221 */ /* 0x001fca0000000000 */
[----:B------:R-:W0:Y:S01]  /*0230*/  SHFL.DOWN PT, R8, R5, 0x2, 0x1f ;  /* 0x08401f0005087f89 */ /* 0x000e2200000e0000 */
[----:B-1----:R-:W-:-:S05]  /*0240*/  @!P0 LEA R6, R9, R6, 0x18 ;  /* 0x0000000609068211 */ /* 0x002fca00078ec0ff */
[----:B------:R-:W-:Y:S02]  /*0250*/  @!P0 IMAD.IADD R3, R3, 0x1, R6 ;  /* 0x0000000103038824 */ /* 0x000fe400078e0206 */
[----:B0-----:R-:W-:-:S05]  /*0260*/  FADD R8, R5, R8 ;  /* 0x0000000805087221 */ /* 0x001fca0000000000 */
[----:B------:R-:W0:Y:S02]  /*0270*/  SHFL.DOWN PT, R7, R8, 0x1, 0x1f ;  /* 0x08201f0008077f89 */ /* 0x000e2400000e0000 */
[----:B0-----:R-:W-:-:S05]  /*0280*/  FADD R4, R8, R7 ;  /* 0x0000000708047221 */ /* 0x001fca0000000000 */
[----:B------:R0:W-:Y:S01]  /*0290*/  @!P0 STS [R3], R4 ;  /* 0x0000000403008388 */ /* 0x0001e20000000800 */
[----:B------:R-:W-:Y:S06]  /*02a0*/  BAR.SYNC.DEFER_BLOCKING 0x0 ;  /* 0x0000000000007b1d */ /* 0x000fec0000010000 */
[----:B------:R-:W-:Y:S05]  /*02b0*/  @P1 EXIT ;  /* 0x000000000000194d */ /* 0x000fea0003800000 */
[----:B------:R-:W-:-:S06]  /*02c0*/  USHF.R.U32.HI UR4, URZ, 0x5, UR5 ;  /* 0x00000005ff047899 */ /* 0x000fcc0008011605 */
[----:B------:R-:W-:-:S13]  /*02d0*/  ISETP.GE.U32.AND P0, PT, R0, UR4, PT ;  /* 0x0000000400007c0c */ /* 0x000fda000bf06070 */
[----:B0-----:R-:W0:Y:S01]  /*02e0*/  @!P0 S2R R4, SR_CgaCtaId ;  /* 0x0000000000048919 */ /* 0x001e220000008800 */
[----:B------:R-:W-:-:S04]  /*02f0*/  @!P0 MOV R3, 0x400 ;  /* 0x0000040000038802 */ /* 0x000fc80000000f00 */
[----:B0-----:R-:W-:Y:S02]  /*0300*/  @!P0 LEA R5, R4, R3, 0x18 ;  /* 0x0000000304058211 */ /* 0x001fe400078ec0ff */
[----:B------:R-:W-:-:S03]  /*0310*/  MOV R3, RZ ;  /* 0x000000ff00037202 */ /* 0x000fc60000000f00 */
[----:B------:R-:W-:-:S05]  /*0320*/  @!P0 IMAD R2, R2, 0x4, R5 ;  /* 0x0000000402028824 */ /* 0x000fca00078e0205 */
[----:B------:R-:W0:Y:S01]  /*0330*/  @!P0 LDS R3, [R2] ;  /* 0x0000000002038984 */ /* 0x000e220000000800 */
[----:B------:R-:W-:-:S03]  /*0340*/  ISETP.NE.AND P0, PT, R0, RZ, PT ;  /* 0x000000ff0000720c */ /* 0x000fc60003f05270 */
[----:B0-----:R-:W0:Y:S02]  /*0350*/  SHFL.DOWN PT, R4, R3, 0x10, 0x1f ;  /* 0x0a001f0003047f89 */ /* 0x001e2400000e0000 */
[----:B0-----:R-:W-:-:S05]  /*0360*/  FADD R4, R4, R3 ;  /* 0x0000000304047221 */ /* 0x001fca0000000000 */
[----:B------:R-:W0:Y:S02]  /*0370*/  SHFL.DOWN PT, R5, R4, 0x8, 0x1f ;  /* 0x09001f0004057f89 */ /* 0x000e2400000e0000 */
[----:B0-----:R-:W-:-:S05]  /*0380*/  FADD R5, R4, R5 ;  /* 0x0000000504057221 */ /* 0x001fca0000000000 */
[----:B------:R-:W0:Y:S02]  /*0390*/  SHFL.DOWN PT, R6, R5, 0x4, 0x1f ;  /* 0x08801f0005067f89 */ /* 0x000e2400000e0000 */
[----:B0-----:R-:W-:-:S05]  /*03a0*/  FADD R6, R5, R6 ;  /* 0x0000000605067221 */ /* 0x001fca0000000000 */
[----:B------:R-:W0:Y:S02]  /*03b0*/  SHFL.DOWN PT, R7, R6, 0x2, 0x1f ;  /* 0x08401f0006077f89 */ /* 0x000e2400000e0000 */
[----:B0-----:R-:W-:-:S05]  /*03c0*/  FADD R7, R6, R7 ;  /* 0x0000000706077221 */ /* 0x001fca0000000000 */
[----:B------:R0:W1:Y:S01]  /*03d0*/  SHFL.DOWN PT, R0, R7, 0x1, 0x1f ;  /* 0x08201f0007007f89 */ /* 0x00006200000e0000 */
[----:B------:R-:W-:Y:S05]  /*03e0*/  @P0 EXIT ;  /* 0x000000000000094d */ /* 0x000fea0003800000 */
[----:B------:R-:W2:Y:S01]  /*03f0*/  LDC.64 R2, c[0x0][0x388] ;  /* 0x0000e200ff027b82 */ /* 0x000ea20000000a00 */
[----:B01----:R-:W-:-:S05]  /*0400*/  FADD R7, R7, R0 ;  /* 0x0000000007077221 */ /* 0x003fca0000000000 */
[----:B--2---:R-:W-:Y:S01]  /*0410*/  REDG.E.ADD.F32.FTZ.RN.STRONG.GPU desc[UR6][R2.64], R7 ;  /* 0x00000007020079a6 */ /* 0x004fe2000c12f306 */
[----:B------:R-:W-:Y:S05]  /*0420*/  EXIT ;  /* 0x000000000000794d */ /* 0x000fea0003800000 */
.L_x_3:
[----:B------:R-:W-:-:S00]  /*0430*/  BRA `(.L_x_3) ;  /* 0xfffffffc00fc7947 */ /* 0x000fc0000383ffff */
[----:B------:R-:W-:-:S00]  /*0440*/  NOP ;  /* 0x0000000000007918 */ /* 0x000fc00000000000 */
        /* <DEDUP_REMOVED lines=11> */
.L_x_20:


//--------------------- .text._Z8reduce_aPfS_     --------------------------
	.section	.text._Z8reduce_aPfS_,"ax",@progbits
	.align	128
        .global         _Z8reduce_aPfS_
        .type           _Z8reduce_aPfS_,@function
        .size           _Z8reduce_aPfS_,(.L_x_19 - _Z8reduce_aPfS_)
        .other          _Z8reduce_aPfS_,@"STO_CUDA_ENTRY STV_DEFAULT"
_Z8reduce_aPfS_:
.text._Z8reduce_aPfS_:
[----:B------:R-:W-:Y:S01]  /*0000*/  LDC R1, c[0x0][0x37c] ;  /* 0x0000df00ff017b82 */ /* 0x000fe20000000800 */
[----:B------:R-:W0:Y:S07]  /*0010*/  S2R R0, SR_TID.X ;  /* 0x0000000000007919 */ /* 0x000e2e0000002100 */
[----:B------:R-:W1:Y:S01]  /*0020*/  S2UR UR5, SR_CgaCtaId ;  /* 0x00000000000579c3 */ /* 0x000e620000008800 */
[----:B------:R-:W2:Y:S01]  /*0030*/  LDCU UR8, c[0x0][0x360] ;  /* 0x00006c00ff0877ac */ /* 0x000ea20008000800 */
[----:B------:R-:W-:Y:S01]  /*0040*/  BSSY.RECONVERGENT B0, `(.L_x_4) ;  /* 0x000006c000007945 */ /* 0x000fe20003800200 */
[----:B------:R-:W3:Y:S01]  /*0050*/  S2R R3, SR_CTAID.X ;  /* 0x0000000000037919 */ /* 0x000ee20000002500 */
[----:B------:R-:W-:Y:S01]  /*0060*/  UMOV UR4, 0x400 ;  /* 0x0000040000047882 */ /* 0x000fe20000000000 */
[----:B------:R-:W4:Y:S01]  /*0070*/  LDCU.64 UR6, c[0x0][0x358] ;  /* 0x00006b00ff0677ac */ /* 0x000f220008000a00 */
[----:B------:R-:W0:Y:S01]  /*0080*/  LDCU.64 UR10, c[0x0][0x380] ;  /* 0x00007000ff0a77ac */ /* 0x000e220008000a00 */
[----:B--2---:R-:W-:Y:S01]  /*0090*/  IMAD.U32 R5, RZ, RZ, UR8 ;  /* 0x00000008ff057e24 */ /* 0x004fe2000f8e00ff */
[----:B-1----:R-:W-:-:S06]  /*00a0*/  ULEA UR4, UR5, UR4, 0x18 ;  /* 0x0000000405047291 */ /* 0x002fcc000f8ec0ff */
[----:B0-----:R-:W-:Y:S01]  /*00b0*/  LEA R4, R0, UR4, 0x2 ;  /* 0x0000000400047c11 */ /* 0x001fe2000f8e10ff */
[----:B---3--:R-:W-:-:S04]  /*00c0*/  IMAD R8, R3, UR8, R0 ;  /* 0x0000000803087c24 */ /* 0x008fc8000f8e0200 */
[----:B------:R0:W-:Y:S01]  /*00d0*/  STS [R4], RZ ;  /* 0x000000ff04007388 */ /* 0x0001e20000000800 */
[----:B------:R-:W-:-:S13]  /*00e0*/  ISETP.GT.U32.AND P0, PT, R8, 0x1ffffff, PT ;  /* 0x01ffffff0800780c */ /* 0x000fda0003f04070 */
[----:B0---4-:R-:W-:Y:S05]  /*00f0*/  @P0 BRA `(.L_x_5) ;  /* 0x0000000400800947 */ /* 0x011fea0003800000 */
[----:B------:R-:W0:Y:S01]  /*0100*/  LDCU UR4, c[0x0][0x370] ;  /* 0x00006e00ff0477ac */ /* 0x000e220008000800 */
[----:B------:R-:W-:Y:S01]  /*0110*/  BSSY.RECONVERGENT B1, `(.L_x_6) ;  /* 0x0000026000017945 */ /* 0x000fe20003800200 */
[----:B------:R-:W-:Y:S02]  /*0120*/  IMAD.MOV.U32 R9, RZ, RZ, RZ ;  /* 0x000000ffff097224 */ /* 0x000fe400078e00ff */
[----:B0-----:R-:W-:-:S05]  /*0130*/  IMAD R7, R5, UR4, RZ ;  /* 0x0000000405077c24 */ /* 0x001fca000f8e02ff */
[----:B------:R-:W-:-:S04]  /*0140*/  IADD3 R12, P1, PT, R8, R7, RZ ;  /* 0x00000007080c7210 */ /* 0x000fc80007f3e0ff */
[C---:B------:R-:W-:Y:S01]  /*0150*/  ISETP.GE.U32.AND P0, PT, R12.reuse, 0x2000000, PT ;  /* 0x020000000c00780c */ /* 0x040fe20003f06070 */
[----:B------:R-:W-:Y:S01]  /*0160*/  IMAD.X R2, RZ, RZ, RZ, P1 ;  /* 0x000000ffff027224 */ /* 0x000fe200008e06ff */
[----:B------:R-:W-:-:S04]  /*0170*/  ISETP.GT.U32.AND P1, PT, R12, 0x2000000, PT ;  /* 0x020000000c00780c */ /* 0x000fc80003f24070 */
[C---:B------:R-:W-:Y:S02]  /*0180*/  ISETP.GE.U32.AND.EX P0, PT, R2.reuse, RZ, PT, P0 ;  /* 0x000000ff0200720c */ /* 0x040fe40003f06100 */
[----:B------:R-:W-:Y:S02]  /*0190*/  ISETP.GT.U32.AND.EX P1, PT, R2, RZ, PT, P1 ;  /* 0x000000ff0200720c */ /* 0x000fe40003f24110 */
[----:B------:R-:W-:Y:S02]  /*01a0*/  SEL R6, RZ, 0x1, P0 ;  /* 0x00000001ff067807 */ /* 0x000fe40000000000 */
[----:B------:R-:W-:Y:S02]  /*01b0*/  SEL R3, R12, 0x2000000, P1 ;  /* 0x020000000c037807 */ /* 0x000fe40000800000 */
[----:B------:R-:W-:Y:S02]  /*01c0*/  SEL R11, R2, RZ, P1 ;  /* 0x000000ff020b7207 */ /* 0x000fe40000800000 */
[----:B------:R-:W-:-:S04]  /*01d0*/  IADD3 R12, P0, P1, R3, -R12, -R6 ;  /* 0x8000000c030c7210 */ /* 0x000fc8000791e806 */
[----:B------:R-:W-:-:S04]  /*01e0*/  IADD3.X R11, PT, PT, R11, -0x1, ~R2, P0, P1 ;  /* 0xffffffff0b0b7810 */ /* 0x000fc800007e2c02 */
[----:B------:R-:W-:-:S13]  /*01f0*/  ISETP.NE.U32.AND P0, PT, R11, RZ, PT ;  /* 0x000000ff0b00720c */ /* 0x000fda0003f05070 */
[----:B------:R-:W-:Y:S05]  /*0200*/  @P0 BRA `(.L_x_7) ;  /* 0x0000000000500947 */ /* 0x000fea0003800000 */
[----:B------:R-:W0:Y:S01]  /*0210*/  I2F.U32.RP R10, R7 ;  /* 0x00000007000a7306 */ /* 0x000e220000209000 */
[----:B------:R-:W-:Y:S01]  /*0220*/  IMAD.MOV R11, RZ, RZ, -R7 ;  /* 0x000000ffff0b7224 */ /* 0x000fe200078e0a07 */
[----:B------:R-:W-:-:S06]  /*0230*/  ISETP.NE.U32.AND P2, PT, R7, RZ, PT ;  /* 0x000000ff0700720c */ /* 0x000fcc0003f45070 */
[----:B0-----:R-:W0:Y:S02]  /*0240*/  MUFU.RCP R10, R10 ;  /* 0x0000000a000a7308 */ /* 0x001e240000001000 */
[----:B0-----:R-:W-:-:S06]  /*0250*/  VIADD R2, R10, 0xffffffe ;  /* 0x0ffffffe0a027836 */ /* 0x001fcc0000000000 */
[----:B------:R0:W1:Y:S02]  /*0260*/  F2I.FTZ.U32.TRUNC.NTZ R3, R2 ;  /* 0x0000000200037305 */ /* 0x000064000021f000 */
[----:B0-----:R-:W-:Y:S02]  /*0270*/  IMAD.MOV.U32 R2, RZ, RZ, RZ ;  /* 0x000000ffff027224 */ /* 0x001fe400078e00ff */
[----:B-1----:R-:W-:-:S04]  /*0280*/  IMAD R11, R11, R3, RZ ;  /* 0x000000030b0b7224 */ /* 0x002fc800078e02ff */
[----:B------:R-:W-:-:S06]  /*0290*/  IMAD.HI.U32 R3, R3, R11, R2 ;  /* 0x0000000b03037227 */ /* 0x000fcc00078e0002 */
[----:B------:R-:W-:-:S04]  /*02a0*/  IMAD.HI.U32 R2, R3, R12, RZ ;  /* 0x0000000c03027227 */ /* 0x000fc800078e00ff */
[----:B------:R-:W-:-:S04]  /*02b0*/  IMAD.MOV R3, RZ, RZ, -R2 ;  /* 0x000000ffff037224 */ /* 0x000fc800078e0a02 */
[----:B------:R-:W-:Y:S02]  /*02c0*/  IMAD R12, R7, R3, R12 ;  /* 0x00000003070c7224 */ /* 0x000fe400078e020c */
[----:B------:R-:W-:-:S03]  /*02d0*/  IMAD.MOV.U32 R3, RZ, RZ, RZ ;  /* 0x000000ffff037224 */ /* 0x000fc600078e00ff */
[----:B------:R-:W-:-:S13]  /*02e0*/  ISETP.GE.U32.AND P0, PT, R12, R7, PT ;  /* 0x000000070c00720c */ /* 0x000fda0003f06070 */
[----:B------:R-:W-:Y:S02]  /*02f0*/  @P0 IMAD.IADD R12, R12, 0x1, -R7 ;  /* 0x000000010c0c0824 */ /* 0x000fe400078e0a07 */
[----:B------:R-:W-:-:S03]  /*0300*/  @P0 VIADD R2, R2, 0x1 ;  /* 0x0000000102020836 */ /* 0x000fc60000000000 */
[----:B------:R-:W-:-:S13]  /*0310*/  ISETP.GE.U32.AND P1, PT, R12, R7, PT ;  /* 0x000000070c00720c */ /* 0x000fda0003f26070 */
[----:B------:R-:W-:Y:S01]  /*0320*/  @P1 VIADD R2, R2, 0x1 ;  /* 0x0000000102021836 */ /* 0x000fe20000000000 */
[----:B------:R-:W-:Y:S01]  /*0330*/  @!P2 LOP3.LUT R2, RZ, R7, RZ, 0x33, !PT ;  /* 0x00000007ff02a212 */ /* 0x000fe200078e33ff */
[----:B------:R-:W-:Y:S06]  /*0340*/  BRA `(.L_x_8) ;  /* 0x0000000000087947 */ /* 0x000fec0003800000 */
.L_x_7:
[----:B------:R-:W-:-:S07]  /*0350*/  MOV R10, 0x370 ;  /* 0x00000370000a7802 */ /* 0x000fce0000000f00 */
[----:B------:R-:W-:Y:S05]  /*0360*/  CALL.REL.NOINC `($__internal_0_$__cuda_sm20_div_u64) ;  /* 0x0000000400407944 */ /* 0x000fea0003c00000 */
.L_x_8:
[----:B------:R-:W-:Y:S05]  /*0370*/  BSYNC.RECONVERGENT B1 ;  /* 0x0000000000017941 */ /* 0x000fea0003800200 */
.L_x_6:
[----:B------:R-:W-:Y:S01]  /*0380*/  IADD3 R6, P0, PT, R2, R6, RZ ;  /* 0x0000000602067210 */ /* 0x000fe20007f1e0ff */
[----:B------:R-:W-:Y:S03]  /*0390*/  BSSY.RECONVERGENT B1, `(.L_x_9) ;  /* 0x000001b000017945 */ /* 0x000fe60003800200 */
[C---:B------:R-:W-:Y:S01]  /*03a0*/  LOP3.LUT R10, R6.reuse, 0x3, RZ, 0xc0, !PT ;  /* 0x00000003060a7812 */ /* 0x040fe200078ec0ff */
[----:B------:R-:W-:Y:S01]  /*03b0*/  IMAD.X R2, RZ, RZ, R3, P0 ;  /* 0x000000ffff027224 */ /* 0x000fe200000e0603 */
[----:B------:R-:W-:Y:S01]  /*03c0*/  ISETP.GE.U32.AND P0, PT, R6, 0x3, PT ;  /* 0x000000030600780c */ /* 0x000fe20003f06070 */
[----:B------:R-:W-:Y:S01]  /*03d0*/  IMAD.MOV.U32 R3, RZ, RZ, RZ ;  /* 0x000000ffff037224 */ /* 0x000fe200078e00ff */
[----:B------:R-:W-:Y:S02]  /*03e0*/  ISETP.NE.U32.AND P1, PT, R10, 0x3, PT ;  /* 0x000000030a00780c */ /* 0x000fe40003f25070 */
[----:B------:R-:W-:-:S02]  /*03f0*/  ISETP.GE.U32.AND.EX P0, PT, R2, RZ, PT, P0 ;  /* 0x000000ff0200720c */ /* 0x000fc40003f06100 */
[----:B------:R-:W-:-:S13]  /*0400*/  ISETP.NE.AND.EX P1, PT, RZ, RZ, PT, P1 ;  /* 0x000000ffff00720c */ /* 0x000fda0003f25310 */
[----:B------:R-:W-:Y:S05]  /*0410*/  @!P1 BRA `(.L_x_10) ;  /* 0x0000000000489947 */ /* 0x000fea0003800000 */
[----:B------:R-:W0:Y:S01]  /*0420*/  LDCU.64 UR4, c[0x0][0x380] ;  /* 0x00007000ff0477ac */ /* 0x000e220008000a00 */
[----:B------:R-:W-:Y:S02]  /*0430*/  VIADD R6, R6, 0x1 ;  /* 0x0000000106067836 */ /* 0x000fe40000000000 */
[----:B------:R-:W-:Y:S02]  /*0440*/  IMAD.MOV.U32 R12, RZ, RZ, RZ ;  /* 0x000000ffff0c7224 */ /* 0x000fe400078e00ff */
[----:B------:R-:W-:Y:S01]  /*0450*/  IMAD.MOV.U32 R3, RZ, RZ, RZ ;  /* 0x000000ffff037224 */ /* 0x000fe200078e00ff */
[----:B------:R-:W-:Y:S02]  /*0460*/  LOP3.LUT R6, R6, 0x3, RZ, 0xc0, !PT ;  /* 0x0000000306067812 */ /* 0x000fe400078ec0ff */
[----:B0-----:R-:W-:-:S04]  /*0470*/  LEA R10, P1, R8, UR4, 0x2 ;  /* 0x00000004080a7c11 */ /* 0x001fc8000f8210ff */
[----:B------:R-:W-:-:S09]  /*0480*/  LEA.HI.X R11, R8, UR5, R9, 0x2, P1 ;  /* 0x00000005080b7c11 */ /* 0x000fd200088f1409 */
.L_x_11:
[----:B------:R0:W2:Y:S01]  /*0490*/  LDG.E R2, desc[UR6][R10.64] ;  /* 0x000000060a027981 */ /* 0x0000a2000c1e1900 */
[----:B------:R-:W-:Y:S02]  /*04a0*/  IADD3 R6, P1, PT, R6, -0x1, RZ ;  /* 0xffffffff06067810 */ /* 0x000fe40007f3e0ff */
[C---:B------:R-:W-:Y:S02]  /*04b0*/  IADD3 R8, P2, PT, R7.reuse, R8, RZ ;  /* 0x0000000807087210 */ /* 0x040fe40007f5e0ff */
[----:B------:R-:W-:Y:S02]  /*04c0*/  IADD3.X R12, PT, PT, R12, -0x1, RZ, P1, !PT ;  /* 0xffffffff0c0c7810 */ /* 0x000fe40000ffe4ff */
[----:B------:R-:W-:Y:S01]  /*04d0*/  ISETP.NE.U32.AND P1, PT, R6, RZ, PT ;  /* 0x000000ff0600720c */ /* 0x000fe20003f25070 */
[----:B------:R-:W-:Y:S01]  /*04e0*/  IMAD.X R9, RZ, RZ, R9, P2 ;  /* 0x000000ffff097224 */ /* 0x000fe200010e0609 */
[----:B0-----:R-:W-:Y:S02]  /*04f0*/  LEA R10, P3, R7, R10, 0x2 ;  /* 0x0000000a070a7211 */ /* 0x001fe400078610ff */
[----:B------:R-:W-:-:S02]  /*0500*/  ISETP.NE.AND.EX P1, PT, R12, RZ, PT, P1 ;  /* 0x000000ff0c00720c */ /* 0x000fc40003f25310 */
[----:B------:R-:W-:Y:S01]  /*0510*/  LEA.HI.X R11, R7, R11, RZ, 0x2, P3 ;  /* 0x0000000b070b7211 */ /* 0x000fe200018f14ff */
[----:B--2---:R-:W-:-:S10]  /*0520*/  FADD R3, R2, R3 ;  /* 0x0000000302037221 */ /* 0x004fd40000000000 */
[----:B------:R-:W-:Y:S05]  /*0530*/  @P1 BRA `(.L_x_11) ;  /* 0xfffffffc00d41947 */ /* 0x000fea000383ffff */
.L_x_10:
[----:B------:R-:W-:Y:S05]  /*0540*/  BSYNC.RECONVERGENT B1 ;  /* 0x0000000000017941 */ /* 0x000fea0003800200 */
.L_x_9:
[----:B------:R-:W-:Y:S04]  /*0550*/  BSSY.RECONVERGENT B1, `(.L_x_12) ;  /* 0x0000019000017945 */ /* 0x000fe80003800200 */
[----:B------:R-:W-:Y:S05]  /*0560*/  @!P0 BRA `(.L_x_13) ;  /* 0x00000000005c8947 */ /* 0x000fea0003800000 */
[----:B------:R-:W-:Y:S01]  /*0570*/  IMAD.SHL.U32 R17, R7, 0x4, RZ ;  /* 0x0000000407117824 */ /* 0x000fe200078e00ff */
[----:B------:R-:W-:-:S07]  /*0580*/  SHF.R.U32.HI R19, RZ, 0x1e, R7 ;  /* 0x0000001eff137819 */ /* 0x000fce0000011607 */
.L_x_14:
[----:B------:R-:W-:-:S04]  /*0590*/  LEA R6, P0, R8, UR10, 0x2 ;  /* 0x0000000a08067c11 */ /* 0x000fc8000f8010ff */
[----:B------:R-:W-:Y:S02]  /*05a0*/  LEA.HI.X R7, R8, UR11, R9, 0x2, P0 ;  /* 0x0000000b08077c11 */ /* 0x000fe400080f1409 */
[----:B------:R-:W-:-:S03]  /*05b0*/  IADD3 R10, P0, PT, R17, R6, RZ ;  /* 0x00000006110a7210 */ /* 0x000fc60007f1e0ff */
[----:B------:R-:W2:Y:S02]  /*05c0*/  LDG.E R6, desc[UR6][R6.64] ;  /* 0x0000000606067981 */ /* 0x000ea4000c1e1900 */
[----:B------:R-:W-:Y:S01]  /*05d0*/  IMAD.X R11, R19, 0x1, R7, P0 ;  /* 0x00000001130b7824 */ /* 0x000fe200000e0607 */
[----:B------:R-:W-:-:S04]  /*05e0*/  IADD3 R12, P0, PT, R17, R10, RZ ;  /* 0x0000000a110c7210 */ /* 0x000fc80007f1e0ff */
[----:B------:R-:W3:Y:S01]  /*05f0*/  LDG.E R10, desc[UR6][R10.64] ;  /* 0x000000060a0a7981 */ /* 0x000ee2000c1e1900 */
[----:B------:R-:W-:Y:S01]  /*0600*/  IMAD.X R13, R19, 0x1, R11, P0 ;  /* 0x00000001130d7824 */ /* 0x000fe200000e060b */
[----:B------:R-:W-:-:S04]  /*0610*/  IADD3 R14, P0, PT, R17, R12, RZ ;  /* 0x0000000c110e7210 */ /* 0x000fc80007f1e0ff */
[----:B------:R-:W4:Y:S01]  /*0620*/  LDG.E R12, desc[UR6][R12.64] ;  /* 0x000000060c0c7981 */ /* 0x000f22000c1e1900 */
[----:B------:R-:W-:-:S05]  /*0630*/  IMAD.X R15, R19, 0x1, R13, P0 ;  /* 0x00000001130f7824 */ /* 0x000fca00000e060d */
[----:B------:R-:W5:Y:S01]  /*0640*/  LDG.E R14, desc[UR6][R14.64] ;  /* 0x000000060e0e7981 */ /* 0x000f62000c1e1900 */
[----:B------:R-:W-:-:S05]  /*0650*/  IADD3 R8, P0, PT, R17, R8, RZ ;  /* 0x0000000811087210 */ /* 0x000fca0007f1e0ff */
[----:B------:R-:W-:Y:S01]  /*0660*/  IMAD.X R9, R19, 0x1, R9, P0 ;  /* 0x0000000113097824 */ /* 0x000fe200000e0609 */
[----:B------:R-:W-:-:S04]  /*0670*/  ISETP.GE.U32.AND P0, PT, R8, 0x2000000, PT ;  /* 0x020000000800780c */ /* 0x000fc80003f06070 */
[----:B------:R-:W-:Y:S01]  /*0680*/  ISETP.GE.U32.AND.EX P0, PT, R9, RZ, PT, P0 ;  /* 0x000000ff0900720c */ /* 0x000fe20003f06100 */
[----:B--2---:R-:W-:-:S04]  /*0690*/  FADD R3, R6, R3 ;  /* 0x0000000306037221 */ /* 0x004fc80000000000 */
[----:B---3--:R-:W-:-:S04]  /*06a0*/  FADD R3, R3, R10 ;  /* 0x0000000a03037221 */ /* 0x008fc80000000000 */
[----:B----4-:R-:W-:-:S04]  /*06b0*/  FADD R3, R3, R12 ;  /* 0x0000000c03037221 */ /* 0x010fc80000000000 */
[----:B-----5:R-:W-:Y:S01]  /*06c0*/  FADD R3, R3, R14 ;  /* 0x0000000e03037221 */ /* 0x020fe20000000000 */
[----:B------:R-:W-:Y:S06]  /*06d0*/  @!P0 BRA `(.L_x_14) ;  /* 0xfffffffc00ac8947 */ /* 0x000fec000383ffff */
.L_x_13:
[----:B------:R-:W-:Y:S05]  /*06e0*/  BSYNC.RECONVERGENT B1 ;  /* 0x0000000000017941 */ /* 0x000fea0003800200 */
.L_x_12:
[----:B------:R0:W-:Y:S02]  /*06f0*/  STS [R4], R3 ;  /* 0x0000000304007388 */ /* 0x0001e40000000800 */
.L_x_5:
[----:B------:R-:W-:Y:S05]  /*0700*/  BSYNC.RECONVERGENT B0 ;  /* 0x0000000000007941 */ /* 0x000fea0003800200 */
.L_x_4:
[----:B------:R-:W-:Y:S02]  /*0710*/  ISETP.GE.U32.AND P0, PT, R5, 0x2, PT ;  /* 0x000000020500780c */ /* 0x000fe40003f06070 */
[----:B------:R-:W-:-:S11]  /*0720*/  ISETP.NE.AND P1, PT, R0, RZ, PT ;  /* 0x000000ff0000720c */ /* 0x000fd60003f25270 */
[----:B------:R-:W-:Y:S05]  /*0730*/  @!P0 BRA `(.L_x_15) ;  /* 0x00000000002c8947 */ /* 0x000fea0003800000 */
.L_x_16:
[----:B------:R-:W-:Y:S01]  /*0740*/  BAR.SYNC.DEFER_BLOCKING 0x0 ;  /* 0x0000000000007b1d */ /* 0x000fe20000010000 */
[----:B------:R-:W-:-:S04]  /*0750*/  SHF.R.U32.HI R7, RZ, 0x1, R5 ;  /* 0x00000001ff077819 */ /* 0x000fc80000011605 */
[----:B------:R-:W-:-:S13]  /*0760*/  ISETP.GE.U32.AND P0, PT, R0, R7, PT ;  /* 0x000000070000720c */ /* 0x000fda0003f06070 */
[----:B------:R-:W-:Y:S01]  /*0770*/  @!P0 IMAD R2, R7, 0x4, R4 ;  /* 0x0000000407028824 */ /* 0x000fe200078e0204 */
[----:B0-----:R-:W-:Y:S05]  /*0780*/  @!P0 LDS R3, [R4] ;  /* 0x0000000004038984 */ /* 0x001fea0000000800 */
[----:B------:R-:W0:Y:S02]  /*0790*/  @!P0 LDS R2, [R2] ;  /* 0x0000000002028984 */ /* 0x000e240000000800 */
[----:B0-----:R-:W-:-:S05]  /*07a0*/  @!P0 FADD R3, R2, R3 ;  /* 0x0000000302038221 */ /* 0x001fca0000000000 */
[----:B------:R1:W-:Y:S01]  /*07b0*/  @!P0 STS [R4], R3 ;  /* 0x0000000304008388 */ /* 0x0003e20000000800 */
[----:B------:R-:W-:Y:S01]  /*07c0*/  ISETP.GT.U32.AND P0, PT, R5, 0x3, PT ;  /* 0x000000030500780c */ /* 0x000fe20003f04070 */
[----:B------:R-:W-:-:S12]  /*07d0*/  IMAD.MOV.U32 R5, RZ, RZ, R7 ;  /* 0x000000ffff057224 */ /* 0x000fd800078e0007 */
[----:B-1----:R-:W-:Y:S05]  /*07e0*/  @P0 BRA `(.L_x_16) ;  /* 0xfffffffc00d40947 */ /* 0x002fea000383ffff */
.L_x_15:
[----:B------:R-:W-:Y:S05]  /*07f0*/  @P1 EXIT ;  /* 0x000000000000194d */ /* 0x000fea0003800000 */
[----:B------:R-:W1:Y:S01]  /*0800*/  S2UR UR5, SR_CgaCtaId ;  /* 0x00000000000579c3 */ /* 0x000e620000008800 */
[----:B------:R-:W-:-:S07]  /*0810*/  UMOV UR4, 0x400 ;  /* 0x0000040000047882 */ /* 0x000fce0000000000 */
[----:B0-----:R-:W0:Y:S01]  /*0820*/  LDC.64 R2, c[0x0][0x388] ;  /* 0x0000e200ff027b82 */ /* 0x001e220000000a00 */
[----:B-1----:R-:W-:-:S09]  /*0830*/  ULEA UR4, UR5, UR4, 0x18 ;  /* 0x0000000405047291 */ /* 0x002fd2000f8ec0ff */
[----:B------:R-:W0:Y:S04]  /*0840*/  LDS R5, [UR4] ;  /* 0x00000004ff057984 */ /* 0x000e280008000800 */
[----:B0-----:R-:W-:Y:S01]  /*0850*/  REDG.E.ADD.F32.FTZ.RN.STRONG.GPU desc[UR6][R2.64], R5 ;  /* 0x00000005020079a6 */ /* 0x001fe2000c12f306 */
[----:B------:R-:W-:Y:S05]  /*0860*/  EXIT ;  /* 0x000000000000794d */ /* 0x000fea0003800000 */
        .weak           $__internal_0_$__cuda_sm20_div_u64
        .type           $__internal_0_$__cuda_sm20_div_u64,@function
        .size           $__internal_0_$__cuda_sm20_div_u64,(.L_x_19 - $__internal_0_$__cuda_sm20_div_u64)
$__internal_0_$__cuda_sm20_div_u64:
[----:B------:R-:W-:Y:S02]  /*0870*/  IMAD.MOV.U32 R16, RZ, RZ, R7 ;  /* 0x000000ffff107224 */ /* 0x000fe400078e0007 */
[----:B------:R-:W-:-:S04]  /*0880*/  IMAD.MOV.U32 R17, RZ, RZ, RZ ;  /* 0x000000ffff117224 */ /* 0x000fc800078e00ff */
[----:B------:R-:W0:Y:S08]  /*0890*/  I2F.U64.RP R13, R16 ;  /* 0x00000010000d7312 */ /* 0x000e300000309000 */
[----:B0-----:R-:W0:Y:S02]  /*08a0*/  MUFU.RCP R13, R13 ;  /* 0x0000000d000d7308 */ /* 0x001e240000001000 */
[----:B0-----:R-:W-:-:S06]  /*08b0*/  VIADD R2, R13, 0x1ffffffe ;  /* 0x1ffffffe0d027836 */ /* 0x001fcc0000000000 */
[----:B------:R-:W0:Y:S02]  /*08c0*/  F2I.U64.TRUNC R2, R2 ;  /* 0x0000000200027311 */ /* 0x000e24000020d800 */
[----:B0-----:R-:W-:-:S04]  /*08d0*/  IMAD.WIDE.U32 R14, R2, R7, RZ ;  /* 0x00000007020e7225 */ /* 0x001fc800078e00ff */
[----:B------:R-:W-:Y:S01]  /*08e0*/  IMAD R15, R3, R7, R15 ;  /* 0x00000007030f7224 */ /* 0x000fe200078e020f */
[----:B------:R-:W-:-:S05]  /*08f0*/  IADD3 R19, P0, PT, RZ, -R14, RZ ;  /* 0x8000000eff137210 */ /* 0x000fca0007f1e0ff */
[----:B------:R-:W-:-:S04]  /*0900*/  IMAD.HI.U32 R14, R2, R19, RZ ;  /* 0x00000013020e7227 */ /* 0x000fc800078e00ff */
[----:B------:R-:W-:Y:S02]  /*0910*/  IMAD.X R21, RZ, RZ, ~R15, P0 ;  /* 0x000000ffff157224 */ /* 0x000fe400000e0e0f */
[----:B------:R-:W-:Y:S02]  /*0920*/  IMAD.MOV.U32 R15, RZ, RZ, R2 ;  /* 0x000000ffff0f7224 */ /* 0x000fe400078e0002 */
[-C--:B------:R-:W-:Y:S02]  /*0930*/  IMAD R17, R3, R21.reuse, RZ ;  /* 0x0000001503117224 */ /* 0x080fe400078e02ff */
[----:B------:R-:W-:-:S04]  /*0940*/  IMAD.WIDE.U32 R14, P0, R2, R21, R14 ;  /* 0x00000015020e7225 */ /* 0x000fc8000780000e */
[----:B------:R-:W-:-:S04]  /*0950*/  IMAD.HI.U32 R13, R3, R21, RZ ;  /* 0x00000015030d7227 */ /* 0x000fc800078e00ff */
[----:B------:R-:W-:-:S04]  /*0960*/  IMAD.HI.U32 R14, P1, R3, R19, R14 ;  /* 0x00000013030e7227 */ /* 0x000fc8000782000e */
[----:B------:R-:W-:Y:S01]  /*0970*/  IMAD.X R13, R13, 0x1, R3, P0 ;  /* 0x000000010d0d7824 */ /* 0x000fe200000e0603 */
[----:B------:R-:W-:-:S04]  /*0980*/  IADD3 R15, P2, PT, R17, R14, RZ ;  /* 0x0000000e110f7210 */ /* 0x000fc80007f5e0ff */
[----:B------:R-:W-:Y:S01]  /*0990*/  IADD3.X R13, PT, PT, RZ, RZ, R13, P2, P1 ;  /* 0x000000ffff0d7210 */ /* 0x000fe200017e240d */
[----:B------:R-:W-:-:S03]  /*09a0*/  IMAD.WIDE.U32 R2, R15, R7, RZ ;  /* 0x000000070f027225 */ /* 0x000fc600078e00ff */
[----:B------:R-:W-:Y:S01]  /*09b0*/  IADD3 R17, P0, PT, RZ, -R2, RZ ;  /* 0x80000002ff117210 */ /* 0x000fe20007f1e0ff */
[----:B------:R-:W-:Y:S02]  /*09c0*/  IMAD R2, R13, R7, R3 ;  /* 0x000000070d027224 */ /* 0x000fe400078e0203 */
[----:B------:R-:W-:Y:S02]  /*09d0*/  IMAD.MOV.U32 R3, RZ, RZ, RZ ;  /* 0x000000ffff037224 */ /* 0x000fe400078e00ff */
[----:B------:R-:W-:-:S04]  /*09e0*/  IMAD.HI.U32 R14, R15, R17, RZ ;  /* 0x000000110f0e7227 */ /* 0x000fc800078e00ff */
[----:B------:R-:W-:-:S04]  /*09f0*/  IMAD.X R2, RZ, RZ, ~R2, P0 ;  /* 0x000000ffff027224 */ /* 0x000fc800000e0e02 */
[----:B------:R-:W-:-:S04]  /*0a00*/  IMAD.WIDE.U32 R14, P0, R15, R2, R14 ;  /* 0x000000020f0e7225 */ /* 0x000fc8000780000e */
[C---:B------:R-:W-:Y:S02]  /*0a10*/  IMAD R16, R13.reuse, R2, RZ ;  /* 0x000000020d107224 */ /* 0x040fe400078e02ff */
[----:B------:R-:W-:-:S04]  /*0a20*/  IMAD.HI.U32 R15, P1, R13, R17, R14 ;  /* 0x000000110d0f7227 */ /* 0x000fc8000782000e */
[----:B------:R-:W-:Y:S01]  /*0a30*/  IMAD.HI.U32 R2, R13, R2, RZ ;  /* 0x000000020d027227 */ /* 0x000fe200078e00ff */
[----:B------:R-:W-:-:S03]  /*0a40*/  IADD3 R15, P2, PT, R16, R15, RZ ;  /* 0x0000000f100f7210 */ /* 0x000fc60007f5e0ff */
[----:B------:R-:W-:Y:S02]  /*0a50*/  IMAD.X R13, R2, 0x1, R13, P0 ;  /* 0x00000001020d7824 */ /* 0x000fe400000e060d */
[----:B------:R-:W-:-:S03]  /*0a60*/  IMAD.HI.U32 R2, R15, R12, RZ ;  /* 0x0000000c0f027227 */ /* 0x000fc600078e00ff */
[----:B------:R-:W-:Y:S01]  /*0a70*/  IADD3.X R13, PT, PT, RZ, RZ, R13, P2, P1 ;  /* 0x000000ffff0d7210 */ /* 0x000fe200017e240d */
[----:B------:R-:W-:-:S04]  /*0a80*/  IMAD.WIDE.U32 R2, R15, R11, R2 ;  /* 0x0000000b0f027225 */ /* 0x000fc800078e0002 */
[C---:B------:R-:W-:Y:S02]  /*0a90*/  IMAD R15, R13.reuse, R11, RZ ;  /* 0x0000000b0d0f7224 */ /* 0x040fe400078e02ff */
[----:B------:R-:W-:-:S04]  /*0aa0*/  IMAD.HI.U32 R2, P0, R13, R12, R2 ;  /* 0x0000000c0d027227 */ /* 0x000fc80007800002 */
[----:B------:R-:W-:Y:S01]  /*0ab0*/  IMAD.HI.U32 R13, R13, R11, RZ ;  /* 0x0000000b0d0d7227 */ /* 0x000fe200078e00ff */
[----:B------:R-:W-:-:S03]  /*0ac0*/  IADD3 R14, P1, PT, R15, R2, RZ ;  /* 0x000000020f0e7210 */ /* 0x000fc60007f3e0ff */
[----:B------:R-:W-:-:S04]  /*0ad0*/  IMAD.X R2, RZ, RZ, R13, P0 ;  /* 0x000000ffff027224 */ /* 0x000fc800000e060d */
[----:B------:R-:W-:Y:S02]  /*0ae0*/  IMAD.X R13, RZ, RZ, R2, P1 ;  /* 0x000000ffff0d7224 */ /* 0x000fe400008e0602 */
[----:B------:R-:W-:-:S04]  /*0af0*/  IMAD.WIDE.U32 R2, R14, R7, RZ ;  /* 0x000000070e027225 */ /* 0x000fc800078e00ff */
[----:B------:R-:W-:Y:S01]  /*0b00*/  IMAD R16, R13, R7, R3 ;  /* 0x000000070d107224 */ /* 0x000fe200078e0203 */
[----:B------:R-:W-:-:S04]  /*0b10*/  IADD3 R18, P0, PT, -R2, R12, RZ ;  /* 0x0000000c02127210 */ /* 0x000fc80007f1e1ff */
[-C--:B------:R-:W-:Y:S01]  /*0b20*/  IADD3 R2, P1, PT, -R7, R18.reuse, RZ ;  /* 0x0000001207027210 */ /* 0x080fe20007f3e1ff */
[----:B------:R-:W-:Y:S01]  /*0b30*/  IMAD.X R16, R11, 0x1, ~R16, P0 ;  /* 0x000000010b107824 */ /* 0x000fe200000e0e10 */
[----:B------:R-:W-:Y:S02]  /*0b40*/  ISETP.GE.U32.AND P0, PT, R18, R7, PT ;  /* 0x000000071200720c */ /* 0x000fe40003f06070 */
[----:B------:R-:W-:Y:S02]  /*0b50*/  IADD3 R11, P2, PT, R14, 0x1, RZ ;  /* 0x000000010e0b7810 */ /* 0x000fe40007f5e0ff */
[C---:B------:R-:W-:Y:S02]  /*0b60*/  ISETP.GE.U32.AND.EX P0, PT, R16.reuse, RZ, PT, P0 ;  /* 0x000000ff1000720c */ /* 0x040fe40003f06100 */
[----:B------:R-:W-:Y:S01]  /*0b70*/  IADD3.X R3, PT, PT, R16, -0x1, RZ, P1, !PT ;  /* 0xffffffff10037810 */ /* 0x000fe20000ffe4ff */
[----:B------:R-:W-:Y:S01]  /*0b80*/  IMAD.X R12, RZ, RZ, R13, P2 ;  /* 0x000000ffff0c7224 */ /* 0x000fe200010e060d */
[----:B------:R-:W-:-:S02]  /*0b90*/  SEL R2, R2, R18, P0 ;  /* 0x0000001202027207 */ /* 0x000fc40000000000 */
[----:B------:R-:W-:Y:S02]  /*0ba0*/  SEL R11, R11, R14, P0 ;  /* 0x0000000e0b0b7207 */ /* 0x000fe40000000000 */
[----:B------:R-:W-:Y:S02]  /*0bb0*/  SEL R3, R3, R16, P0 ;  /* 0x0000001003037207 */ /* 0x000fe40000000000 */
[----:B------:R-:W-:Y:S02]  /*0bc0*/  SEL R12, R12, R13, P0 ;  /* 0x0000000d0c0c7207 */ /* 0x000fe40000000000 */
[----:B------:R-:W-:Y:S02]  /*0bd0*/  ISETP.GE.U32.AND P0, PT, R2, R7, PT ;  /* 0x000000070200720c */ /* 0x000fe40003f06070 */
[----:B------:R-:W-:Y:S02]  /*0be0*/  IADD3 R2, P2, PT, R11, 0x1, RZ ;  /* 0x000000010b027810 */ /* 0x000fe40007f5e0ff */
[----:B------:R-:W-:-:S02]  /*0bf0*/  ISETP.GE.U32.AND.EX P0, PT, R3, RZ, PT, P0 ;  /* 0x000000ff0300720c */ /* 0x000fc40003f06100 */
[----:B------:R-:W-:Y:S01]  /*0c00*/  ISETP.NE.U32.AND P1, PT, R7, RZ, PT ;  /* 0x000000ff0700720c */ /* 0x000fe20003f25070 */
[----:B------:R-:W-:Y:S01]  /*0c10*/  IMAD.X R3, RZ, RZ, R12, P2 ;  /* 0x000000ffff037224 */ /* 0x000fe200010e060c */
[----:B------:R-:W-:Y:S01]  /*0c20*/  SEL R2, R2, R11, P0 ;  /* 0x0000000b02027207 */ /* 0x000fe20000000000 */
[----:B------:R-:W-:Y:S01]  /*0c30*/  IMAD.MOV.U32 R11, RZ, RZ, 0x0 ;  /* 0x00000000ff0b7424 */ /* 0x000fe200078e00ff */
[----:B------:R-:W-:Y:S02]  /*0c40*/  ISETP.NE.AND.EX P1, PT, RZ, RZ, PT, P1 ;  /* 0x000000ffff00720c */ /* 0x000fe40003f25310 */
[----:B------:R-:W-:Y:S02]  /*0c50*/  SEL R3, R3, R12, P0 ;  /* 0x0000000c03037207 */ /* 0x000fe40000000000 */
[----:B------:R-:W-:Y:S02]  /*0c60*/  SEL R2, R2, 0xffffffff, P1 ;  /* 0xffffffff02027807 */ /* 0x000fe40000800000 */
[----:B------:R-:W-:Y:S01]  /*0c70*/  SEL R3, R3, 0xffffffff, P1 ;  /* 0xffffffff03037807 */ /* 0x000fe20000800000 */
[----:B------:R-:W-:Y:S06]  /*0c80*/  RET.REL.NODEC R10 `(_Z8reduce_aPfS_) ;  /* 0xfffffff00adc7950 */ /* 0x000fec0003c3ffff */
.L_x_17:
        /* <DEDUP_REMOVED lines=15> */
.L_x_19:


//--------------------- .text._Z10atomic_redPKfPf --------------------------
	.section	.text._Z10atomic_redPKfPf,"ax",@progbits
	.align	128
        .global         _Z10atomic_redPKfPf
        .type           _Z10atomic_redPKfPf,@function
        .size           _Z10atomic_redPKfPf,(.L_x_22 - _Z10atomic_redPKfPf)
        .other          _Z10atomic_redPKfPf,@"STO_CUDA_ENTRY STV_DEFAULT"
_Z10atomic_redPKfPf:
.text._Z10atomic_redPKfPf:
[----:B------:R-:W-:Y:S01]  /*0000*/  LDC R1, c[0x0][0x37c] ;  /* 0x0000df00ff017b82 */ /* 0x000fe20000000800 */
[----:B------:R-:W0:Y:S01]  /*0010*/  S2R R5, SR_TID.X ;  /* 0x0000000000057919 */ /* 0x000e220000002100 */
[----:B------:R-:W0:Y:S01]  /*0020*/  LDCU UR4, c[0x0][0x360] ;  /* 0x00006c00ff0477ac */ /* 0x000e220008000800 */
[----:B------:R-:W0:Y:S02]  /*0030*/  S2R R0, SR_CTAID.X ;  /* 0x0000000000007919 */ /* 0x000e240000002500 */
[----:B0-----:R-:W-:-:S05]  /*0040*/  IMAD R5, R0, UR4, R5 ;  /* 0x0000000400057c24 */ /* 0x001fca000f8e0205 */
[----:B------:R-:W-:-:S13]  /*0050*/  ISETP.GT.U32.AND P0, PT, R5, 0x1ffffff, PT ;  /* 0x01ffffff0500780c */ /* 0x000fda0003f04070 */
[----:B------:R-:W-:Y:S05]  /*0060*/  @P0 EXIT ;  /* 0x000000000000094d */ /* 0x000fea0003800000 */
[----:B------:R-:W0:Y:S01]  /*0070*/  LDC.64 R2, c[0x0][0x380] ;  /* 0x0000e000ff027b82 */ /* 0x000e220000000a00 */
[----:B------:R-:W1:Y:S01]  /*0080*/  LDCU.64 UR4, c[0x0][0x358] ;  /* 0x00006b00ff0477ac */ /* 0x000e620008000a00 */
[----:B0-----:R-:W-:-:S06]  /*0090*/  IMAD.WIDE.U32 R2, R5, 0x4, R2 ;  /* 0x0000000405027825 */ /* 0x001fcc00078e0002 */
[----:B-1----:R-:W2:Y:S01]  /*00a0*/  LDG.E R3, desc[UR4][R2.64] ;  /* 0x0000000402037981 */ /* 0x002ea2000c1e1900 */
[----:B------:R-:W2:Y:S03]  /*00b0*/  LDC.64 R4, c[0x0][0x388] ;  /* 0x0000e200ff047b82 */ /* 0x000ea60000000a00 */
[----:B--2---:R-:W-:Y:S01]  /*00c0*/  REDG.E.ADD.F32.FTZ.RN.STRONG.GPU desc[UR4][R4.64], R3 ;  /* 0x00000003040079a6 */ /* 0x004fe2000c12f304 */
[----:B------:R-:W-:Y:S05]  /*00d0*/  EXIT ;  /* 0x000000000000794d */ /* 0x000fea0003800000 */
.L_x_18:
        /* <DEDUP_REMOVED lines=10> */
.L_x_22:


//--------------------- .nv.shared._Z9reduce_wsPfS_ --------------------------
	.section	.nv.shared._Z9reduce_wsPfS_,"aw",@nobits
	.sectionflags	@""
	.align	4
.nv.shared._Z9reduce_wsPfS_:
	.zero		1152


//--------------------- .nv.shared.reserved.0     --------------------------
	.section	.nv.shared.reserved.0,"aw",@nobits
	.weak		__nv_reservedSMEM_offset_0_alias
	.size		__nv_reservedSMEM_offset_0_alias, 0, 64
	.other		__nv_reservedSMEM_offset_0_alias,@"STO_CUDA_RESERVED_SHARED STV_DEFAULT"
__nv_reservedSMEM_offset_0_alias:
	.zero		0
	.zero		64


//--------------------- .nv.shared._Z8reduce_aPfS_ --------------------------
	.section	.nv.shared._Z8reduce_aPfS_,"aw",@nobits
	.sectionflags	@""
	.align	4
.nv.shared._Z8reduce_aPfS_:
	.zero		5120


//--------------------- .nv.constant0._Z9reduce_wsPfS_ --------------------------
	.section	.nv.constant0._Z9reduce_wsPfS_,"a",@progbits
	.sectionflags	@""
	.align	4
.nv.constant0._Z9reduce_wsPfS_:
	.zero		912


//--------------------- .nv.constant0._Z8reduce_aPfS_ --------------------------
	.section	.nv.constant0._Z8reduce_aPfS_,"a",@progbits
	.sectionflags	@""
	.align	4
.nv.constant0._Z8reduce_aPfS_:
	.zero		912


//--------------------- .nv.constant0._Z10atomic_redPKfPf --------------------------
	.section	.nv.constant0._Z10atomic_redPKfPf,"a",@progbits
	.sectionflags	@""
	.align	4
.nv.constant0._Z10atomic_redPKfPf:
	.zero		912


//--------------------- SYMBOLS --------------------------

	.type		.nv.reservedSmem.offset0,@object
	.size		.nv.reservedSmem.offset0,0x4
	.type		.nv.reservedSmem.cap,@object
	.size		.nv.reservedSmem.cap,0x4
